	.headerflags	@"EF_CUDA_TEXMODE_UNIFIED EF_CUDA_64BIT_ADDRESS EF_CUDA_ACCELERATORS EF_CUDA_SM90 EF_CUDA_VIRTUAL_SM(EF_CUDA_SM90)"
	.elftype	@"ET_EXEC"


//--------------------- .nv.info                  --------------------------
	.section	.nv.info,"",@"SHT_CUDA_INFO"
	.align	4


	//----- nvinfo : EIATTR_REGCOUNT
	.align		4
        /*0000*/ 	.byte	0x04, 0x2f
        /*0002*/ 	.short	(.L_1 - .L_0)
	.align		4
.L_0:
        /*0004*/ 	.word	index@(triton_poi_fused__softmax_4)
        /*0008*/ 	.word	0x0000000e


	//----- nvinfo : EIATTR_MIN_STACK_SIZE
	.align		4
.L_1:
        /*000c*/ 	.byte	0x04, 0x12
        /*000e*/ 	.short	(.L_3 - .L_2)
	.align		4
.L_2:
        /*0010*/ 	.word	index@(triton_poi_fused__softmax_4)
        /*0014*/ 	.word	0x00000000


	//----- nvinfo : EIATTR_FRAME_SIZE
	.align		4
.L_3:
        /*0018*/ 	.byte	0x04, 0x11
        /*001a*/ 	.short	(.L_5 - .L_4)
	.align		4
.L_4:
        /*001c*/ 	.word	index@(triton_poi_fused__softmax_4)
        /*0020*/ 	.word	0x00000000


	//----- nvinfo : EIATTR_MIN_STACK_SIZE
	.align		4
.L_5:
        /*0024*/ 	.byte	0x04, 0x12
        /*0026*/ 	.short	(.L_7 - .L_6)
	.align		4
.L_6:
        /*0028*/ 	.word	index@(triton_poi_fused__softmax_4)
        /*002c*/ 	.word	0x00000000
.L_7:


//--------------------- .nv.info.triton_poi_fused__softmax_4 --------------------------
	.section	.nv.info.triton_poi_fused__softmax_4,"",@"SHT_CUDA_INFO"
	.sectionflags	@""
	.align	4


	//----- nvinfo : EIATTR_CUDA_API_VERSION
	.align		4
        /*0000*/ 	.byte	0x04, 0x37
        /*0002*/ 	.short	(.L_9 - .L_8)
.L_8:
        /*0004*/ 	.word	0x0000007c


	//----- nvinfo : EIATTR_KPARAM_INFO
	.align		4
.L_9:
        /*0008*/ 	.byte	0x04, 0x17
        /*000a*/ 	.short	(.L_11 - .L_10)
.L_10:
        /*000c*/ 	.word	0x00000000
        /*0010*/ 	.short	0x0002
        /*0012*/ 	.short	0x0010
        /*0014*/ 	.byte	0x00, 0xf0, 0x11, 0x00


	//----- nvinfo : EIATTR_KPARAM_INFO
	.align		4
.L_11:
        /*0018*/ 	.byte	0x04, 0x17
        /*001a*/ 	.short	(.L_13 - .L_12)
.L_12:
        /*001c*/ 	.word	0x00000000
        /*0020*/ 	.short	0x0001
        /*0022*/ 	.short	0x0008
        /*0024*/ 	.byte	0x00, 0xf4, 0x21, 0x00


	//----- nvinfo : EIATTR_KPARAM_INFO
	.align		4
.L_13:
        /*0028*/ 	.byte	0x04, 0x17
        /*002a*/ 	.short	(.L_15 - .L_14)
.L_14:
        /*002c*/ 	.word	0x00000000
        /*0030*/ 	.short	0x0000
        /*0032*/ 	.short	0x0000
        /*0034*/ 	.byte	0x00, 0xf4, 0x21, 0x00


	//----- nvinfo : EIATTR_SPARSE_MMA_MASK
	.align		4
.L_15:
        /*0038*/ 	.byte	0x03, 0x50
        /*003a*/ 	.short	0x0000


	//----- nvinfo : EIATTR_MAXREG_COUNT
	.align		4
        /*003c*/ 	.byte	0x03, 0x1b
        /*003e*/ 	.short	0x00ff


	//----- nvinfo : EIATTR_EXIT_INSTR_OFFSETS
	.align		4
        /*0040*/ 	.byte	0x04, 0x1c
        /*0042*/ 	.short	(.L_17 - .L_16)


	//   ....[0]....
.L_16:
        /*0044*/ 	.word	0x00000260


	//   ....[1]....
        /*0048*/ 	.word	0x00000280


	//----- nvinfo : EIATTR_REQNTID
	.align		4
.L_17:
        /*004c*/ 	.byte	0x04, 0x10
        /*004e*/ 	.short	(.L_19 - .L_18)
.L_18:
        /*0050*/ 	.word	0x00000020
        /*0054*/ 	.word	0x00000001
        /*0058*/ 	.word	0x00000001


	//----- nvinfo : EIATTR_CBANK_PARAM_SIZE
	.align		4
.L_19:
        /*005c*/ 	.byte	0x03, 0x19
        /*005e*/ 	.short	0x0014


	//----- nvinfo : EIATTR_PARAM_CBANK
	.align		4
        /*0060*/ 	.byte	0x04, 0x0a
        /*0062*/ 	.short	(.L_21 - .L_20)
	.align		4
.L_20:
        /*0064*/ 	.word	index@(.nv.constant0.triton_poi_fused__softmax_4)
        /*0068*/ 	.short	0x0210
        /*006a*/ 	.short	0x0014


	//----- nvinfo : EIATTR_SW_WAR
	.align		4
.L_21:
        /*006c*/ 	.byte	0x04, 0x36
        /*006e*/ 	.short	(.L_23 - .L_22)
.L_22:
        /*0070*/ 	.word	0x00000008
.L_23:


//--------------------- .nv.callgraph             --------------------------
	.section	.nv.callgraph,"",@"SHT_CUDA_CALLGRAPH"
	.align	4
	.sectionentsize	8
	.align		4
        /*0000*/ 	.word	0x00000000
	.align		4
        /*0004*/ 	.word	0xffffffff
	.align		4
        /*0008*/ 	.word	0x00000000
	.align		4
        /*000c*/ 	.word	0xfffffffe
	.align		4
        /*0010*/ 	.word	0x00000000
	.align		4
        /*0014*/ 	.word	0xfffffffd
	.align		4
        /*0018*/ 	.word	0x00000000
	.align		4
        /*001c*/ 	.word	0xfffffffc


//--------------------- .text.triton_poi_fused__softmax_4 --------------------------
	.section	.text.triton_poi_fused__softmax_4,"ax",@progbits
	.align	128
        .global         triton_poi_fused__softmax_4
        .type           triton_poi_fused__softmax_4,@function
        .size           triton_poi_fused__softmax_4,(.L_x_1 - triton_poi_fused__softmax_4)
        .other          triton_poi_fused__softmax_4,@"STO_CUDA_ENTRY STV_DEFAULT"
triton_poi_fused__softmax_4:
.text.triton_poi_fused__softmax_4:
[----:B------:R-:W0:Y:S02]  /*0000*/  LDC R1, c[0x0][0x28] ;  /* 0x00000a00ff017b82 */ /* 0x000e240000000800 */
[----:B------:R-:W1:Y:S01]  /*0010*/  S2R R10, SR_TID.X ;  /* 0x00000000000a7919 */ /* 0x000e620000002100 */
[----:B------:R-:W2:Y:S01]  /*0020*/  LDC.64 R2, c[0x0][0x210] ;  /* 0x00008400ff027b82 */ /* 0x000ea20000000a00 */
[----:B------:R-:W-:Y:S01]  /*0030*/  CS2R R6, SRZ ;  /* 0x0000000000067805 */ /* 0x000fe2000001ff00 */
[----:B------:R-:W-:Y:S01]  /*0040*/  ULDC.64 UR4, c[0x0][0x208] ;  /* 0x0000820000047ab9 */ /* 0x000fe20000000a00 */
[----:B------:R-:W3:Y:S01]  /*0050*/  S2R R9, SR_CTAID.X ;  /* 0x0000000000097919 */ /* 0x000ee20000002500 */
[----:B------:R-:W-:Y:S01]  /*0060*/  HFMA2.MMA R8, -RZ, RZ, 0, 0 ;  /* 0x00000000ff087435 */ /* 0x000fe200000001ff */
[----:B-1----:R-:W-:Y:S02]  /*0070*/  LOP3.LUT R0, R10, 0xf, RZ, 0xc0, !PT ;  /* 0x0000000f0a007812 */ /* 0x002fe400078ec0ff */
[----:B---3--:R-:W-:-:S03]  /*0080*/  SHF.R.S32.HI R4, RZ, 0x1b, R9 ;  /* 0x0000001bff047819 */ /* 0x008fc60000011409 */
[----:B------:R-:W-:Y:S01]  /*0090*/  IMAD R9, R9, 0x10, R0 ;  /* 0x0000001009097824 */ /* 0x000fe200078e0200 */
[----:B------:R-:W-:-:S04]  /*00a0*/  SGXT R0, R4, 0x1 ;  /* 0x000000010400781a */ /* 0x000fc80000000200 */
[----:B------:R-:W-:Y:S02]  /*00b0*/  ISETP.GE.AND P0, PT, R9, 0x10, PT ;  /* 0x000000100900780c */ /* 0x000fe40003f06270 */
[----:B------:R-:W-:-:S04]  /*00c0*/  LEA.HI R0, R0, R9, RZ, 0x2 ;  /* 0x0000000900007211 */ /* 0x000fc800078f10ff */
[----:B------:R-:W-:Y:S01]  /*00d0*/  LOP3.LUT R5, R0, 0xfffffffc, RZ, 0xc0, !PT ;  /* 0xfffffffc00057812 */ /* 0x000fe200078ec0ff */
[----:B------:R-:W-:-:S04]  /*00e0*/  IMAD.MOV.U32 R0, RZ, RZ, RZ ;  /* 0x000000ffff007224 */ /* 0x000fc800078e00ff */
[----:B--2---:R-:W-:-:S05]  /*00f0*/  IMAD.WIDE R4, R5, 0x4, R2 ;  /* 0x0000000405047825 */ /* 0x004fca00078e0202 */
[----:B------:R-:W2:Y:S04]  /*0100*/  @!P0 LDG.E.EL R0, desc[UR4][R4.64] ;  /* 0x0000000404008981 */ /* 0x000ea8000c2e1900 */
[----:B------:R-:W2:Y:S04]  /*0110*/  @!P0 LDG.E.EL R7, desc[UR4][R4.64+0x4] ;  /* 0x0000040404078981 */ /* 0x000ea8000c2e1900 */
[----:B------:R-:W3:Y:S04]  /*0120*/  @!P0 LDG.E.EL R6, desc[UR4][R4.64+0x8] ;  /* 0x0000080404068981 */ /* 0x000ee8000c2e1900 */
[----:B------:R-:W4:Y:S01]  /*0130*/  @!P0 LDG.E.EL R8, desc[UR4][R4.64+0xc] ;  /* 0x00000c0404088981 */ /* 0x000f22000c2e1900 */
[----:B------:R-:W-:Y:S01]  /*0140*/  MOV R11, RZ ;  /* 0x000000ff000b7202 */ /* 0x000fe20000000f00 */
[----:B------:R-:W-:-:S05]  /*0150*/  IMAD.WIDE R2, R9, 0x4, R2 ;  /* 0x0000000409027825 */ /* 0x000fca00078e0202 */
[----:B------:R-:W5:Y:S01]  /*0160*/  @!P0 LDG.E R11, desc[UR4][R2.64] ;  /* 0x00000004020b8981 */ /* 0x000f62000c1e1900 */
[----:B------:R-:W-:-:S04]  /*0170*/  LOP3.LUT P0, RZ, R10, 0x10, RZ, 0xc0, !PT ;  /* 0x000000100aff7812 */ /* 0x000fc8000780c0ff */
[----:B------:R-:W-:Y:S01]  /*0180*/  ISETP.LT.AND P0, PT, R9, 0x10, !P0 ;  /* 0x000000100900780c */ /* 0x000fe20004701270 */
[----:B--2---:R-:W-:-:S04]  /*0190*/  FADD R7, R7, R0 ;  /* 0x0000000007077221 */ /* 0x004fc80000000000 */
[----:B---3--:R-:W-:-:S04]  /*01a0*/  FADD R7, R7, R6 ;  /* 0x0000000607077221 */ /* 0x008fc80000000000 */
[----:B----4-:R-:W-:Y:S02]  /*01b0*/  FADD R8, R7, R8 ;  /* 0x0000000807087221 */ /* 0x010fe40000000000 */
[----:B------:R-:W1:Y:S03]  /*01c0*/  LDC.64 R6, c[0x0][0x218] ;  /* 0x00008600ff067b82 */ /* 0x000e660000000a00 */
[C---:B------:R-:W-:Y:S02]  /*01d0*/  FSETP.GT.AND P1, PT, |R8|.reuse, 8.50705917302346158658e+37, PT ;  /* 0x7e8000000800780b */ /* 0x040fe40003f24200 */
[----:B------:R-:W-:-:S11]  /*01e0*/  FSETP.GEU.AND P2, PT, |R8|, 1.175494350822287508e-38, PT ;  /* 0x008000000800780b */ /* 0x000fd60003f4e200 */
[----:B------:R-:W-:Y:S01]  /*01f0*/  @P1 FMUL R8, R8, 0.25 ;  /* 0x3e80000008081820 */ /* 0x000fe20000400000 */
[----:B-----5:R-:W-:-:S03]  /*0200*/  @P1 FMUL R11, R11, 0.25 ;  /* 0x3e8000000b0b1820 */ /* 0x020fc60000400000 */
[----:B------:R-:W-:Y:S01]  /*0210*/  @!P2 FMUL R8, R8, 16777216 ;  /* 0x4b8000000808a820 */ /* 0x000fe20000400000 */
[----:B------:R-:W-:Y:S01]  /*0220*/  @!P2 FMUL R11, R11, 16777216 ;  /* 0x4b8000000b0ba820 */ /* 0x000fe20000400000 */
[----:B-1----:R-:W-:-:S04]  /*0230*/  IMAD.WIDE R2, R9, 0x4, R6 ;  /* 0x0000000409027825 */ /* 0x002fc800078e0206 */
[----:B------:R-:W1:Y:S02]  /*0240*/  MUFU.RCP R8, R8 ;  /* 0x0000000800087308 */ /* 0x000e640000001000 */
[----:B-1----:R-:W-:Y:S01]  /*0250*/  FMUL R11, R8, R11 ;  /* 0x0000000b080b7220 */ /* 0x002fe20000400000 */
[----:B------:R-:W-:Y:S06]  /*0260*/  @!P0 EXIT ;  /* 0x000000000000894d */ /* 0x000fec0003800000 */
[----:B------:R-:W-:Y:S01]  /*0270*/  STG.E desc[UR4][R2.64], R11 ;  /* 0x0000000b02007986 */ /* 0x000fe2000c101904 */
[----:B------:R-:W-:Y:S05]  /*0280*/  EXIT ;  /* 0x000000000000794d */ /* 0x000fea0003800000 */
.L_x_0:
[----:B------:R-:W-:-:S00]  /*0290*/  BRA `(.L_x_0) ;  /* 0xfffffffc00fc7947 */ /* 0x000fc0000383ffff */
[----:B------:R-:W-:-:S00]  /*02a0*/  NOP ;  /* 0x0000000000007918 */ /* 0x000fc00000000000 */
        /* <DEDUP_REMOVED lines=13> */
.L_x_1:


//--------------------- .nv.constant0.triton_poi_fused__softmax_4 --------------------------
	.section	.nv.constant0.triton_poi_fused__softmax_4,"a",@progbits
	.sectionflags	@""
	.align	4
.nv.constant0.triton_poi_fused__softmax_4:
	.zero		548
